//
// Generated by NVIDIA NVVM Compiler
//
// Compiler Build ID: CL-36424714
// Cuda compilation tools, release 13.0, V13.0.88
// Based on NVVM 20.0.0
//

.version 9.0
.target sm_100
.address_size 64

	// .globl	_Z6kernelPi

.visible .entry _Z6kernelPi(
	.param .u64 .ptr .align 1 _Z6kernelPi_param_0
)
{
	.reg .b32 	%r<3>;
	.reg .b64 	%rd<5>;

	ld.param.u64 	%rd1, [_Z6kernelPi_param_0];
	cvta.to.global.u64 	%rd2, %rd1;
	mov.u32 	%r1, %tid.x;
	mul.lo.s32 	%r2, %r1, %r1;
	mul.wide.u32 	%rd3, %r1, 4;
	add.s64 	%rd4, %rd2, %rd3;
	st.global.u32 	[%rd4], %r2;
	ret;

}


// ===== COMPILED SASS (sm_100) =====

	.target	sm_100

	.elftype	@"ET_EXEC"


//--------------------- .note.nv.tkinfo           --------------------------
	.section	.note.nv.tkinfo,"",@"SHT_NOTE"
	.sectionflags	@"SHF_NOTE_NV_TKINFO"
	.tkinfo
        /*0018*/ 	.word	0x00000002
        /*0030*/ 	.string	""
        /*0030*/ 	.string	"ptxas"
        /*0030*/ 	.string	"Cuda compilation tools, release 13.0, V13.0.88"
        /*0030*/ 	.string	"Build cuda_13.0.r13.0/compiler.36424714_0"
        /*0030*/ 	.string	"-arch sm_100 -m 64 "



//--------------------- .note.nv.cuinfo           --------------------------
	.section	.note.nv.cuinfo,"",@"SHT_NOTE"
	.sectionflags	@"SHF_NOTE_NV_CUINFO"
        /*0018*/ 	.short	0x0002
        /*001a*/ 	.short	0x0064
        /*001c*/ 	.short	0x0082
	.zero		2


//--------------------- .nv.info                  --------------------------
	.section	.nv.info,"",@"SHT_CUDA_INFO"
	.align	4


	//----- nvinfo : EIATTR_REGCOUNT
	.align		4
        /*0000*/ 	.byte	0x04, 0x2f
        /*0002*/ 	.short	(.L_1 - .L_0)
	.align		4
.L_0:
        /*0004*/ 	.word	index@(_Z6kernelPi)
        /*0008*/ 	.word	0x00000008


	//----- nvinfo : EIATTR_FRAME_SIZE
	.align		4
.L_1:
        /*000c*/ 	.byte	0x04, 0x11
        /*000e*/ 	.short	(.L_3 - .L_2)
	.align		4
.L_2:
        /*0010*/ 	.word	index@(_Z6kernelPi)
        /*0014*/ 	.word	0x00000000


	//----- nvinfo : EIATTR_MIN_STACK_SIZE
	.align		4
.L_3:
        /*0018*/ 	.byte	0x04, 0x12
        /*001a*/ 	.short	(.L_5 - .L_4)
	.align		4
.L_4:
        /*001c*/ 	.word	index@(_Z6kernelPi)
        /*0020*/ 	.word	0x00000000
.L_5:


//--------------------- .nv.compat                --------------------------
	.section	.nv.compat,"",@"SHT_CUDA_COMPAT_INFO"
	.align	4
        /*0000*/ 	.byte	0x02, 0x09, 0x00, 0x00, 0x02, 0x02, 0x01, 0x00, 0x02, 0x05, 0x05, 0x00, 0x03, 0x07, 0x01, 0x01
        /*0010*/ 	.byte	0x02, 0x03, 0x00, 0x00, 0x02, 0x06, 0x01, 0x00, 0x04, 0x0b, 0x08, 0x00, 0x09, 0x00, 0x00, 0x00
        /*0020*/ 	.byte	0x00, 0x00, 0x00, 0x00


//--------------------- .nv.info._Z6kernelPi      --------------------------
	.section	.nv.info._Z6kernelPi,"",@"SHT_CUDA_INFO"
	.sectionflags	@""
	.align	4


	//----- nvinfo : EIATTR_CUDA_API_VERSION
	.align		4
        /*0000*/ 	.byte	0x04, 0x37
        /*0002*/ 	.short	(.L_7 - .L_6)
.L_6:
        /*0004*/ 	.word	0x00000082


	//----- nvinfo : EIATTR_KPARAM_INFO
	.align		4
.L_7:
        /*0008*/ 	.byte	0x04, 0x17
        /*000a*/ 	.short	(.L_9 - .L_8)
.L_8:
        /*000c*/ 	.word	0x00000000
        /*0010*/ 	.short	0x0000
        /*0012*/ 	.short	0x0000
        /*0014*/ 	.byte	0x00, 0xf5, 0x21, 0x00


	//----- nvinfo : EIATTR_SPARSE_MMA_MASK
	.align		4
.L_9:
        /*0018*/ 	.byte	0x03, 0x50
        /*001a*/ 	.short	0x0000


	//----- nvinfo : EIATTR_MAXREG_COUNT
	.align		4
        /*001c*/ 	.byte	0x03, 0x1b
        /*001e*/ 	.short	0x00ff


	//----- nvinfo : EIATTR_MERCURY_ISA_VERSION
	.align		4
        /*0020*/ 	.byte	0x03, 0x5f
        /*0022*/ 	.short	0x0101


	//----- nvinfo : EIATTR_VRC_CTA_INIT_COUNT
	.align		4
        /*0024*/ 	.byte	0x02, 0x4a
	.zero		1
	.zero		1


	//----- nvinfo : EIATTR_EXIT_INSTR_OFFSETS
	.align		4
        /*0028*/ 	.byte	0x04, 0x1c
        /*002a*/ 	.short	(.L_11 - .L_10)


	//   ....[0]....
.L_10:
        /*002c*/ 	.word	0x00000070


	//----- nvinfo : EIATTR_CBANK_PARAM_SIZE
	.align		4
.L_11:
        /*0030*/ 	.byte	0x03, 0x19
        /*0032*/ 	.short	0x0008


	//----- nvinfo : EIATTR_PARAM_CBANK
	.align		4
        /*0034*/ 	.byte	0x04, 0x0a
        /*0036*/ 	.short	(.L_13 - .L_12)
	.align		4
.L_12:
        /*0038*/ 	.word	index@(.nv.constant0._Z6kernelPi)
        /*003c*/ 	.short	0x0380
        /*003e*/ 	.short	0x0008


	//----- nvinfo : EIATTR_SW_WAR
	.align		4
.L_13:
        /*0040*/ 	.byte	0x04, 0x36
        /*0042*/ 	.short	(.L_15 - .L_14)
.L_14:
        /*0044*/ 	.word	0x00000008
.L_15:


//--------------------- .nv.callgraph             --------------------------
	.section	.nv.callgraph,"",@"SHT_CUDA_CALLGRAPH"
	.align	4
	.sectionentsize	8
	.align		4
        /*0000*/ 	.word	0x00000000
	.align		4
        /*0004*/ 	.word	0xffffffff
	.align		4
        /*0008*/ 	.word	0x00000000
	.align		4
        /*000c*/ 	.word	0xfffffffe
	.align		4
        /*0010*/ 	.word	0x00000000
	.align		4
        /*0014*/ 	.word	0xfffffffd
	.align		4
        /*0018*/ 	.word	0x00000000
	.align		4
        /*001c*/ 	.word	0xfffffffc


//--------------------- .text._Z6kernelPi         --------------------------
	.section	.text._Z6kernelPi,"ax",@progbits
	.align	128
        .global         _Z6kernelPi
        .type           _Z6kernelPi,@function
        .size           _Z6kernelPi,(.L_x_1 - _Z6kernelPi)
        .other          _Z6kernelPi,@"STO_CUDA_ENTRY STV_DEFAULT"
_Z6kernelPi:
.text._Z6kernelPi:
[----:B------:R-:W-:Y:S01]  /*0000*/  LDC R1, c[0x0][0x37c] ;  /* 0x0000df00ff017b82 */ /* 0x000fe20000000800 */
[----:B------:R-:W0:Y:S07]  /*0010*/  S2R R5, SR_TID.X ;  /* 0x0000000000057919 */ /* 0x000e2e0000002100 */
[----:B------:R-:W0:Y:S01]  /*0020*/  LDC.64 R2, c[0x0][0x380] ;  /* 0x0000e000ff027b82 */ /* 0x000e220000000a00 */
[----:B------:R-:W1:Y:S01]  /*0030*/  LDCU.64 UR4, c[0x0][0x358] ;  /* 0x00006b00ff0477ac */ /* 0x000e620008000a00 */
[----:B0-----:R-:W-:-:S04]  /*0040*/  IMAD.WIDE.U32 R2, R5, 0x4, R2 ;  /* 0x0000000405027825 */ /* 0x001fc800078e0002 */
[----:B------:R-:W-:-:S05]  /*0050*/  IMAD R5, R5, R5, RZ ;  /* 0x0000000505057224 */ /* 0x000fca00078e02ff */
[----:B-1----:R-:W-:Y:S01]  /*0060*/  STG.E desc[UR4][R2.64], R5 ;  /* 0x0000000502007986 */ /* 0x002fe2000c101904 */
[----:B------:R-:W-:Y:S05]  /*0070*/  EXIT ;  /* 0x000000000000794d */ /* 0x000fea0003800000 */
.L_x_0:
[----:B------:R-:W-:-:S00]  /*0080*/  BRA `(.L_x_0) ;  /* 0xfffffffc00fc7947 */ /* 0x000fc0000383ffff */
[----:B------:R-:W-:-:S00]  /*0090*/  NOP ;  /* 0x0000000000007918 */ /* 0x000fc00000000000 */
        /* <DEDUP_REMOVED lines=14> */
.L_x_1:


//--------------------- .nv.shared.reserved.0     --------------------------
	.section	.nv.shared.reserved.0,"aw",@nobits
	.weak		__nv_reservedSMEM_offset_0_alias
	.size		__nv_reservedSMEM_offset_0_alias, 0, 64
	.other		__nv_reservedSMEM_offset_0_alias,@"STO_CUDA_RESERVED_SHARED STV_DEFAULT"
__nv_reservedSMEM_offset_0_alias:
	.zero		0
	.zero		64


//--------------------- .nv.constant0._Z6kernelPi --------------------------
	.section	.nv.constant0._Z6kernelPi,"a",@progbits
	.sectionflags	@""
	.align	4
.nv.constant0._Z6kernelPi:
	.zero		904


//--------------------- SYMBOLS --------------------------

	.type		.nv.reservedSmem.offset0,@object
	.size		.nv.reservedSmem.offset0,0x4
